	.headerflags	@"EF_CUDA_TEXMODE_UNIFIED EF_CUDA_64BIT_ADDRESS EF_CUDA_ACCELERATORS EF_CUDA_SM90 EF_CUDA_VIRTUAL_SM(EF_CUDA_SM90)"
	.elftype	@"ET_EXEC"


//--------------------- .nv.info                  --------------------------
	.section	.nv.info,"",@"SHT_CUDA_INFO"
	.align	4


	//----- nvinfo : EIATTR_REGCOUNT
	.align		4
        /*0000*/ 	.byte	0x04, 0x2f
        /*0002*/ 	.short	(.L_2 - .L_1)
	.align		4
.L_1:
        /*0004*/ 	.word	index@(triton_poi_fused__native_batch_norm_legit_leaky_relu_10)
        /*0008*/ 	.word	0x00000026


	//----- nvinfo : EIATTR_MIN_STACK_SIZE
	.align		4
.L_2:
        /*000c*/ 	.byte	0x04, 0x12
        /*000e*/ 	.short	(.L_4 - .L_3)
	.align		4
.L_3:
        /*0010*/ 	.word	index@(triton_poi_fused__native_batch_norm_legit_leaky_relu_10)
        /*0014*/ 	.word	0x00000000


	//----- nvinfo : EIATTR_FRAME_SIZE
	.align		4
.L_4:
        /*0018*/ 	.byte	0x04, 0x11
        /*001a*/ 	.short	(.L_6 - .L_5)
	.align		4
.L_5:
        /*001c*/ 	.word	index@(triton_poi_fused__native_batch_norm_legit_leaky_relu_10)
        /*0020*/ 	.word	0x00000000


	//----- nvinfo : EIATTR_MIN_STACK_SIZE
	.align		4
.L_6:
        /*0024*/ 	.byte	0x04, 0x12
        /*0026*/ 	.short	(.L_8 - .L_7)
	.align		4
.L_7:
        /*0028*/ 	.word	index@(triton_poi_fused__native_batch_norm_legit_leaky_relu_10)
        /*002c*/ 	.word	0x00000000
.L_8:


//--------------------- .nv.info.triton_poi_fused__native_batch_norm_legit_leaky_relu_10 --------------------------
	.section	.nv.info.triton_poi_fused__native_batch_norm_legit_leaky_relu_10,"",@"SHT_CUDA_INFO"
	.sectionflags	@""
	.align	4


	//----- nvinfo : EIATTR_CUDA_API_VERSION
	.align		4
        /*0000*/ 	.byte	0x04, 0x37
        /*0002*/ 	.short	(.L_10 - .L_9)
.L_9:
        /*0004*/ 	.word	0x0000007c


	//----- nvinfo : EIATTR_KPARAM_INFO
	.align		4
.L_10:
        /*0008*/ 	.byte	0x04, 0x17
        /*000a*/ 	.short	(.L_12 - .L_11)
.L_11:
        /*000c*/ 	.word	0x00000000
        /*0010*/ 	.short	0x0007
        /*0012*/ 	.short	0x0034
        /*0014*/ 	.byte	0x00, 0xf0, 0x11, 0x00


	//----- nvinfo : EIATTR_KPARAM_INFO
	.align		4
.L_12:
        /*0018*/ 	.byte	0x04, 0x17
        /*001a*/ 	.short	(.L_14 - .L_13)
.L_13:
        /*001c*/ 	.word	0x00000000
        /*0020*/ 	.short	0x0006
        /*0022*/ 	.short	0x0030
        /*0024*/ 	.byte	0x00, 0xf0, 0x11, 0x00


	//----- nvinfo : EIATTR_KPARAM_INFO
	.align		4
.L_14:
        /*0028*/ 	.byte	0x04, 0x17
        /*002a*/ 	.short	(.L_16 - .L_15)
.L_15:
        /*002c*/ 	.word	0x00000000
        /*0030*/ 	.short	0x0005
        /*0032*/ 	.short	0x0028
        /*0034*/ 	.byte	0x00, 0xf4, 0x21, 0x00


	//----- nvinfo : EIATTR_KPARAM_INFO
	.align		4
.L_16:
        /*0038*/ 	.byte	0x04, 0x17
        /*003a*/ 	.short	(.L_18 - .L_17)
.L_17:
        /*003c*/ 	.word	0x00000000
        /*0040*/ 	.short	0x0004
        /*0042*/ 	.short	0x0020
        /*0044*/ 	.byte	0x00, 0xf4, 0x21, 0x00


	//----- nvinfo : EIATTR_KPARAM_INFO
	.align		4
.L_18:
        /*0048*/ 	.byte	0x04, 0x17
        /*004a*/ 	.short	(.L_20 - .L_19)
.L_19:
        /*004c*/ 	.word	0x00000000
        /*0050*/ 	.short	0x0003
        /*0052*/ 	.short	0x0018
        /*0054*/ 	.byte	0x00, 0xf4, 0x21, 0x00


	//----- nvinfo : EIATTR_KPARAM_INFO
	.align		4
.L_20:
        /*0058*/ 	.byte	0x04, 0x17
        /*005a*/ 	.short	(.L_22 - .L_21)
.L_21:
        /*005c*/ 	.word	0x00000000
        /*0060*/ 	.short	0x0002
        /*0062*/ 	.short	0x0010
        /*0064*/ 	.byte	0x00, 0xf4, 0x21, 0x00


	//----- nvinfo : EIATTR_KPARAM_INFO
	.align		4
.L_22:
        /*0068*/ 	.byte	0x04, 0x17
        /*006a*/ 	.short	(.L_24 - .L_23)
.L_23:
        /*006c*/ 	.word	0x00000000
        /*0070*/ 	.short	0x0001
        /*0072*/ 	.short	0x0008
        /*0074*/ 	.byte	0x00, 0xf4, 0x21, 0x00


	//----- nvinfo : EIATTR_KPARAM_INFO
	.align		4
.L_24:
        /*0078*/ 	.byte	0x04, 0x17
        /*007a*/ 	.short	(.L_26 - .L_25)
.L_25:
        /*007c*/ 	.word	0x00000000
        /*0080*/ 	.short	0x0000
        /*0082*/ 	.short	0x0000
        /*0084*/ 	.byte	0x00, 0xf4, 0x21, 0x00


	//----- nvinfo : EIATTR_SPARSE_MMA_MASK
	.align		4
.L_26:
        /*0088*/ 	.byte	0x03, 0x50
        /*008a*/ 	.short	0x0000


	//----- nvinfo : EIATTR_MAXREG_COUNT
	.align		4
        /*008c*/ 	.byte	0x03, 0x1b
        /*008e*/ 	.short	0x00ff


	//----- nvinfo : EIATTR_EXIT_INSTR_OFFSETS
	.align		4
        /*0090*/ 	.byte	0x04, 0x1c
        /*0092*/ 	.short	(.L_28 - .L_27)


	//   ....[0]....
.L_27:
        /*0094*/ 	.word	0x00000940


	//   ....[1]....
        /*0098*/ 	.word	0x00000990


	//----- nvinfo : EIATTR_REQNTID
	.align		4
.L_28:
        /*009c*/ 	.byte	0x04, 0x10
        /*009e*/ 	.short	(.L_30 - .L_29)
.L_29:
        /*00a0*/ 	.word	0x00000080
        /*00a4*/ 	.word	0x00000001
        /*00a8*/ 	.word	0x00000001


	//----- nvinfo : EIATTR_CBANK_PARAM_SIZE
	.align		4
.L_30:
        /*00ac*/ 	.byte	0x03, 0x19
        /*00ae*/ 	.short	0x0038


	//----- nvinfo : EIATTR_PARAM_CBANK
	.align		4
        /*00b0*/ 	.byte	0x04, 0x0a
        /*00b2*/ 	.short	(.L_32 - .L_31)
	.align		4
.L_31:
        /*00b4*/ 	.word	index@(.nv.constant0.triton_poi_fused__native_batch_norm_legit_leaky_relu_10)
        /*00b8*/ 	.short	0x0210
        /*00ba*/ 	.short	0x0038


	//----- nvinfo : EIATTR_SW_WAR
	.align		4
.L_32:
        /*00bc*/ 	.byte	0x04, 0x36
        /*00be*/ 	.short	(.L_34 - .L_33)
.L_33:
        /*00c0*/ 	.word	0x00000008
.L_34:


//--------------------- .nv.callgraph             --------------------------
	.section	.nv.callgraph,"",@"SHT_CUDA_CALLGRAPH"
	.align	4
	.sectionentsize	8
	.align		4
        /*0000*/ 	.word	0x00000000
	.align		4
        /*0004*/ 	.word	0xffffffff
	.align		4
        /*0008*/ 	.word	0x00000000
	.align		4
        /*000c*/ 	.word	0xfffffffe
	.align		4
        /*0010*/ 	.word	0x00000000
	.align		4
        /*0014*/ 	.word	0xfffffffd
	.align		4
        /*0018*/ 	.word	0x00000000
	.align		4
        /*001c*/ 	.word	0xfffffffc


//--------------------- .nv.constant4             --------------------------
	.section	.nv.constant4,"a",@progbits
	.align	8
	.align		8
.nv.constant4:
        /*0000*/ 	.dword	_$_str


//--------------------- .text.triton_poi_fused__native_batch_norm_legit_leaky_relu_10 --------------------------
	.section	.text.triton_poi_fused__native_batch_norm_legit_leaky_relu_10,"ax",@progbits
	.sectionflags	@"SHF_BARRIERS=1"
	.align	128
        .global         triton_poi_fused__native_batch_norm_legit_leaky_relu_10
        .type           triton_poi_fused__native_batch_norm_legit_leaky_relu_10,@function
        .size           triton_poi_fused__native_batch_norm_legit_leaky_relu_10,(.L_x_1 - triton_poi_fused__native_batch_norm_legit_leaky_relu_10)
        .other          triton_poi_fused__native_batch_norm_legit_leaky_relu_10,@"STO_CUDA_ENTRY STV_DEFAULT"
triton_poi_fused__native_batch_norm_legit_leaky_relu_10:
.text.triton_poi_fused__native_batch_norm_legit_leaky_relu_10:
[----:B------:R-:W0:Y:S01]  /*0000*/  LDC R1, c[0x0][0x28] ;  /* 0x00000a00ff017b82 */ /* 0x000e220000000800 */
[----:B------:R-:W1:Y:S07]  /*0010*/  S2R R0, SR_CTAID.X ;  /* 0x0000000000007919 */ /* 0x000e6e0000002500 */
[----:B------:R-:W2:Y:S01]  /*0020*/  LDC.64 R28, c[0x0][0x210] ;  /* 0x00008400ff1c7b82 */ /* 0x000ea20000000a00 */
[----:B------:R-:W3:Y:S01]  /*0030*/  S2R R4, SR_TID.X ;  /* 0x0000000000047919 */ /* 0x000ee20000002100 */
[----:B------:R-:W4:Y:S06]  /*0040*/  S2R R5, SR_CTAID.Y ;  /* 0x0000000000057919 */ /* 0x000f2c0000002600 */
[----:B------:R-:W5:Y:S08]  /*0050*/  LDC.64 R16, c[0x0][0x218] ;  /* 0x00008600ff107b82 */ /* 0x000f700000000a00 */
[----:B------:R-:W2:Y:S01]  /*0060*/  LDC.64 R24, c[0x0][0x220] ;  /* 0x00008800ff187b82 */ /* 0x000ea20000000a00 */
[----:B------:R-:W-:-:S02]  /*0070*/  CS2R R12, SRZ ;  /* 0x00000000000c7805 */ /* 0x000fc4000001ff00 */
[----:B------:R-:W-:Y:S01]  /*0080*/  CS2R R14, SRZ ;  /* 0x00000000000e7805 */ /* 0x000fe2000001ff00 */
[----:B------:R-:W-:Y:S01]  /*0090*/  ULDC.64 UR6, c[0x0][0x208] ;  /* 0x0000820000067ab9 */ /* 0x000fe20000000a00 */
[----:B------:R-:W-:-:S03]  /*00a0*/  CS2R R10, SRZ ;  /* 0x00000000000a7805 */ /* 0x000fc6000001ff00 */
[----:B------:R-:W5:Y:S01]  /*00b0*/  LDC.64 R30, c[0x0][0x228] ;  /* 0x00008a00ff1e7b82 */ /* 0x000f620000000a00 */
[----:B-1----:R-:W-:Y:S02]  /*00c0*/  IMAD.SHL.U32 R0, R0, 0x20, RZ ;  /* 0x0000002000007824 */ /* 0x002fe400078e00ff */
[----:B---3--:R-:W-:Y:S01]  /*00d0*/  IMAD.SHL.U32 R3, R4, 0x4, RZ ;  /* 0x0000000404037824 */ /* 0x008fe200078e00ff */
[----:B------:R-:W-:-:S04]  /*00e0*/  SHF.R.U32.HI R21, RZ, 0x3, R4 ;  /* 0x00000003ff157819 */ /* 0x000fc80000011604 */
[----:B------:R-:W-:Y:S02]  /*00f0*/  LOP3.LUT R27, R0, 0x1c, R3, 0xf8, !PT ;  /* 0x0000001c001b7812 */ /* 0x000fe400078ef803 */
[----:B------:R-:W-:Y:S02]  /*0100*/  SGXT.U32 R21, R21, 0x4 ;  /* 0x000000041515781a */ /* 0x000fe40000000000 */
[----:B------:R-:W-:Y:S02]  /*0110*/  SHF.R.S32.HI R2, RZ, 0x1f, R27 ;  /* 0x0000001fff027819 */ /* 0x000fe4000001141b */
[----:B------:R-:W-:Y:S02]  /*0120*/  ISETP.GE.AND P0, PT, R27, 0x400, PT ;  /* 0x000004001b00780c */ /* 0x000fe40003f06270 */
[----:B------:R-:W-:-:S04]  /*0130*/  LEA.HI R2, R2, R27, RZ, 0x8 ;  /* 0x0000001b02027211 */ /* 0x000fc800078f40ff */
[C---:B------:R-:W-:Y:S02]  /*0140*/  LOP3.LUT R22, R2.reuse, 0xffffff00, RZ, 0xc0, !PT ;  /* 0xffffff0002167812 */ /* 0x040fe400078ec0ff */
[----:B------:R-:W-:Y:S01]  /*0150*/  SHF.L.U32 R4, R2, 0xa, RZ ;  /* 0x0000000a02047819 */ /* 0x000fe200000006ff */
[----:B----4-:R-:W-:Y:S02]  /*0160*/  IMAD.SHL.U32 R2, R5, 0x20, RZ ;  /* 0x0000002005027824 */ /* 0x010fe400078e00ff */
[----:B------:R-:W-:Y:S01]  /*0170*/  IMAD.IADD R22, R27, 0x1, -R22 ;  /* 0x000000011b167824 */ /* 0x000fe200078e0a16 */
[----:B------:R-:W-:Y:S02]  /*0180*/  LOP3.LUT R5, R4, 0xfffc0000, RZ, 0xc0, !PT ;  /* 0xfffc000004057812 */ /* 0x000fe400078ec0ff */
[----:B------:R-:W-:Y:S02]  /*0190*/  LOP3.LUT R4, R2, R21, RZ, 0xfc, !PT ;  /* 0x0000001502047212 */ /* 0x000fe400078efcff */
[----:B------:R-:W-:-:S02]  /*01a0*/  IADD3 R6, R5, R22, RZ ;  /* 0x0000001605067210 */ /* 0x000fc40007ffe0ff */
[----:B------:R-:W-:-:S03]  /*01b0*/  LOP3.LUT R5, R2, 0x10, R21, 0xfe, !PT ;  /* 0x0000001002057812 */ /* 0x000fc600078efe15 */
[--C-:B------:R-:W-:Y:S02]  /*01c0*/  IMAD R19, R4, 0x100, R6.reuse ;  /* 0x0000010004137824 */ /* 0x100fe400078e0206 */
[----:B------:R-:W-:Y:S01]  /*01d0*/  IMAD R9, R5, 0x100, R6 ;  /* 0x0000010005097824 */ /* 0x000fe200078e0206 */
[----:B------:R-:W-:Y:S02]  /*01e0*/  CS2R R4, SRZ ;  /* 0x0000000000047805 */ /* 0x000fe4000001ff00 */
[----:B------:R-:W-:Y:S01]  /*01f0*/  CS2R R6, SRZ ;  /* 0x0000000000067805 */ /* 0x000fe2000001ff00 */
[----:B--2---:R-:W-:-:S04]  /*0200*/  IMAD.WIDE R18, R19, 0x4, R28 ;  /* 0x0000000413127825 */ /* 0x004fc800078e021c */
[----:B-----5:R-:W-:Y:S01]  /*0210*/  IMAD.WIDE R34, R27, 0x4, R16 ;  /* 0x000000041b227825 */ /* 0x020fe200078e0210 */
[----:B------:R1:W2:Y:S03]  /*0220*/  @!P0 LDG.E.128 R4, desc[UR6][R18.64] ;  /* 0x0000000612048981 */ /* 0x0002a6000c1e1d00 */
[----:B------:R-:W-:Y:S01]  /*0230*/  IMAD.WIDE R28, R9, 0x4, R28 ;  /* 0x00000004091c7825 */ /* 0x000fe200078e021c */
[----:B------:R-:W2:Y:S01]  /*0240*/  @!P0 LDG.E.EL.128 R12, desc[UR6][R34.64] ;  /* 0x00000006220c8981 */ /* 0x000ea2000c2e1d00 */
[----:B------:R-:W-:Y:S02]  /*0250*/  CS2R R8, SRZ ;  /* 0x0000000000087805 */ /* 0x000fe4000001ff00 */
[----:B------:R-:W-:Y:S01]  /*0260*/  CS2R R16, SRZ ;  /* 0x0000000000107805 */ /* 0x000fe2000001ff00 */
[C---:B0-----:R-:W-:Y:S02]  /*0270*/  IMAD.WIDE R32, R27.reuse, 0x4, R24 ;  /* 0x000000041b207825 */ /* 0x041fe400078e0218 */
[----:B------:R-:W0:Y:S01]  /*0280*/  LDC.64 R24, c[0x0][0x230] ;  /* 0x00008c00ff187b82 */ /* 0x000e220000000a00 */
[----:B-1----:R-:W-:Y:S01]  /*0290*/  CS2R R18, SRZ ;  /* 0x0000000000127805 */ /* 0x002fe2000001ff00 */
[----:B------:R1:W3:Y:S05]  /*02a0*/  @!P0 LDG.E.128 R8, desc[UR6][R28.64] ;  /* 0x000000061c088981 */ /* 0x0002ea000c1e1d00 */
[----:B------:R-:W4:Y:S01]  /*02b0*/  @!P0 LDG.E.EL.128 R16, desc[UR6][R32.64] ;  /* 0x0000000620108981 */ /* 0x000f22000c2e1d00 */
[----:B------:R-:W-:-:S04]  /*02c0*/  IMAD.WIDE R30, R27, 0x4, R30 ;  /* 0x000000041b1e7825 */ /* 0x000fc800078e021e */
[----:B0-----:R-:W-:-:S04]  /*02d0*/  IMAD.WIDE R24, R22, 0x4, R24 ;  /* 0x0000000416187825 */ /* 0x001fc800078e0218 */
[----:B--2---:R-:W-:Y:S01]  /*02e0*/  FADD R20, -R12, R4 ;  /* 0x000000040c147221 */ /* 0x004fe20000000100 */
[----:B------:R-:W-:Y:S01]  /*02f0*/  HFMA2.MMA R4, -RZ, RZ, 0.8125, 0 ;  /* 0x3a800000ff047435 */ /* 0x000fe200000001ff */
[----:B------:R-:W-:Y:S01]  /*0300*/  FADD R23, -R13, R5 ;  /* 0x000000050d177221 */ /* 0x000fe20000000100 */
[----:B------:R-:W-:Y:S01]  /*0310*/  FADD R26, -R14, R6 ;  /* 0x000000060e1a7221 */ /* 0x000fe20000000100 */
[----:B-1----:R-:W-:Y:S01]  /*0320*/  FADD R28, -R15, R7 ;  /* 0x000000070f1c7221 */ /* 0x002fe20000000100 */
[----:B------:R-:W-:Y:S01]  /*0330*/  CS2R R6, SRZ ;  /* 0x0000000000067805 */ /* 0x000fe2000001ff00 */
[----:B---3--:R-:W-:Y:S01]  /*0340*/  FADD R12, -R12, R8 ;  /* 0x000000080c0c7221 */ /* 0x008fe20000000100 */
[----:B------:R-:W-:Y:S01]  /*0350*/  FADD R13, -R13, R9 ;  /* 0x000000090d0d7221 */ /* 0x000fe20000000100 */
[----:B------:R-:W-:Y:S01]  /*0360*/  FADD R14, -R14, R10 ;  /* 0x0000000a0e0e7221 */ /* 0x000fe20000000100 */
[----:B------:R-:W-:Y:S01]  /*0370*/  FADD R15, -R15, R11 ;  /* 0x0000000b0f0f7221 */ /* 0x000fe20000000100 */
[----:B------:R-:W-:Y:S01]  /*0380*/  CS2R R8, SRZ ;  /* 0x0000000000087805 */ /* 0x000fe2000001ff00 */
[-C--:B----4-:R-:W-:Y:S01]  /*0390*/  FFMA R16, R16, R4.reuse, 9.9999997473787516356e-06 ;  /* 0x3727c5ac10107423 */ /* 0x090fe20000000004 */
[-C--:B------:R-:W-:Y:S01]  /*03a0*/  FFMA R17, R17, R4.reuse, 9.9999997473787516356e-06 ;  /* 0x3727c5ac11117423 */ /* 0x080fe20000000004 */
[-C--:B------:R-:W-:Y:S01]  /*03b0*/  FFMA R18, R18, R4.reuse, 9.9999997473787516356e-06 ;  /* 0x3727c5ac12127423 */ /* 0x080fe20000000004 */
[----:B------:R-:W-:Y:S01]  /*03c0*/  FFMA R19, R19, R4, 9.9999997473787516356e-06 ;  /* 0x3727c5ac13137423 */ /* 0x000fe20000000004 */
[----:B------:R-:W-:-:S02]  /*03d0*/  CS2R R4, SRZ ;  /* 0x0000000000047805 */ /* 0x000fc4000001ff00 */
[----:B------:R-:W-:-:S04]  /*03e0*/  CS2R R10, SRZ ;  /* 0x00000000000a7805 */ /* 0x000fc8000001ff00 */
[----:B------:R0:W2:Y:S04]  /*03f0*/  @!P0 LDG.E.EL.128 R4, desc[UR6][R30.64] ;  /* 0x000000061e048981 */ /* 0x0000a8000c2e1d00 */
[----:B------:R1:W2:Y:S01]  /*0400*/  @!P0 LDG.E.EL.128 R8, desc[UR6][R24.64] ;  /* 0x0000000618088981 */ /* 0x0002a2000c2e1d00 */
[----:B------:R-:W0:Y:S01]  /*0410*/  MUFU.RSQ R19, R19 ;  /* 0x0000001300137308 */ /* 0x000e220000001400 */
[----:B------:R-:W3:Y:S07]  /*0420*/  S2R R22, SR_TID.X ;  /* 0x0000000000167919 */ /* 0x000eee0000002100 */
[----:B------:R-:W1:Y:S08]  /*0430*/  MUFU.RSQ R27, R16 ;  /* 0x00000010001b7308 */ /* 0x000e700000001400 */
[----:B------:R-:W4:Y:S08]  /*0440*/  MUFU.RSQ R29, R18 ;  /* 0x00000012001d7308 */ /* 0x000f300000001400 */
[----:B------:R-:W5:Y:S01]  /*0450*/  MUFU.RSQ R32, R17 ;  /* 0x0000001100207308 */ /* 0x000f620000001400 */
[----:B------:R-:W3:Y:S01]  /*0460*/  S2UR UR5, SR_CgaCtaId ;  /* 0x00000000000579c3 */ /* 0x000ee20000008800 */
[----:B0-----:R-:W-:Y:S01]  /*0470*/  FMUL R30, R19, R15 ;  /* 0x0000000f131e7220 */ /* 0x001fe20000400000 */
[C---:B-1----:R-:W-:Y:S01]  /*0480*/  FMUL R25, R27.reuse, R12 ;  /* 0x0000000c1b197220 */ /* 0x042fe20000400000 */
[----:B------:R-:W-:Y:S01]  /*0490*/  FMUL R27, R27, R20 ;  /* 0x000000141b1b7220 */ /* 0x000fe20000400000 */
[C---:B----4-:R-:W-:Y:S01]  /*04a0*/  FMUL R15, R29.reuse, R14 ;  /* 0x0000000e1d0f7220 */ /* 0x050fe20000400000 */
[C---:B-----5:R-:W-:Y:S01]  /*04b0*/  FMUL R14, R32.reuse, R13 ;  /* 0x0000000d200e7220 */ /* 0x060fe20000400000 */
[----:B------:R-:W-:Y:S01]  /*04c0*/  FMUL R32, R32, R23 ;  /* 0x0000001720207220 */ /* 0x000fe20000400000 */
[----:B------:R-:W-:Y:S01]  /*04d0*/  FMUL R29, R29, R26 ;  /* 0x0000001a1d1d7220 */ /* 0x000fe20000400000 */
[----:B------:R-:W-:Y:S01]  /*04e0*/  FMUL R28, R19, R28 ;  /* 0x0000001c131c7220 */ /* 0x000fe20000400000 */
[----:B---3--:R-:W-:Y:S01]  /*04f0*/  IMAD.SHL.U32 R13, R22, 0x80, RZ ;  /* 0x00000080160d7824 */ /* 0x008fe200078e00ff */
[----:B------:R-:W-:-:S04]  /*0500*/  UMOV UR4, 0x400 ;  /* 0x0000040000047882 */ /* 0x000fc80000000000 */
[----:B------:R-:W-:Y:S01]  /*0510*/  LOP3.LUT R16, R13, 0x380, RZ, 0xc0, !PT ;  /* 0x000003800d107812 */ /* 0x000fe200078ec0ff */
[----:B------:R-:W-:Y:S01]  /*0520*/  UPRMT UR4, UR5, 0x654, UR4 ;  /* 0x0000065405047896 */ /* 0x000fe20008000004 */
[----:B------:R-:W-:-:S04]  /*0530*/  SHF.L.U32 R22, R22, 0x1, RZ ;  /* 0x0000000116167819 */ /* 0x000fc800000006ff */
[----:B------:R-:W-:-:S05]  /*0540*/  LOP3.LUT R22, R22, 0xf0, RZ, 0xc0, !PT ;  /* 0x000000f016167812 */ /* 0x000fca00078ec0ff */
[----:B------:R-:W-:Y:S01]  /*0550*/  VIADD R22, R22, UR4 ;  /* 0x0000000416167c36 */ /* 0x000fe20008000000 */
[----:B------:R-:W-:Y:S01]  /*0560*/  LOP3.LUT R17, R2, 0x1c, R3, 0xf8, !PT ;  /* 0x0000001c02117812 */ /* 0x000fe200078ef803 */
[-CC-:B--2---:R-:W-:Y:S01]  /*0570*/  FFMA R12, R27, R4.reuse, R8.reuse ;  /* 0x000000041b0c7223 */ /* 0x184fe20000000008 */
[----:B------:R-:W-:Y:S01]  /*0580*/  FFMA R8, R25, R4, R8 ;  /* 0x0000000419087223 */ /* 0x000fe20000000008 */
[----:B------:R-:W-:Y:S01]  /*0590*/  FFMA R4, R32, R5, R9 ;  /* 0x0000000520047223 */ /* 0x000fe20000000009 */
[----:B------:R-:W-:-:S04]  /*05a0*/  FFMA R29, R29, R6, R10 ;  /* 0x000000061d1d7223 */ /* 0x000fc8000000000a */
[----:B------:R-:W-:Y:S01]  /*05b0*/  FSETP.GT.AND P5, PT, R4, RZ, PT ;  /* 0x000000ff0400720b */ /* 0x000fe20003fa4000 */
[----:B------:R-:W-:Y:S01]  /*05c0*/  FFMA R28, R28, R7, R11 ;  /* 0x000000071c1c7223 */ /* 0x000fe2000000000b */
[----:B------:R-:W-:Y:S01]  /*05d0*/  FFMA R9, R14, R5, R9 ;  /* 0x000000050e097223 */ /* 0x000fe20000000009 */
[----:B------:R-:W-:Y:S01]  /*05e0*/  FSETP.GT.AND P6, PT, R12, RZ, PT ;  /* 0x000000ff0c00720b */ /* 0x000fe20003fc4000 */
[----:B------:R-:W-:Y:S01]  /*05f0*/  FFMA R10, R15, R6, R10 ;  /* 0x000000060f0a7223 */ /* 0x000fe2000000000a */
[----:B------:R-:W-:Y:S01]  /*0600*/  FSETP.GT.AND P0, PT, R29, RZ, PT ;  /* 0x000000ff1d00720b */ /* 0x000fe20003f04000 */
[----:B------:R-:W-:Y:S01]  /*0610*/  FFMA R30, R30, R7, R11 ;  /* 0x000000071e1e7223 */ /* 0x000fe2000000000b */
[----:B------:R-:W-:Y:S02]  /*0620*/  FSETP.GT.AND P1, PT, R28, RZ, PT ;  /* 0x000000ff1c00720b */ /* 0x000fe40003f24000 */
[----:B------:R-:W-:Y:S02]  /*0630*/  FSETP.GT.AND P3, PT, R8, RZ, PT ;  /* 0x000000ff0800720b */ /* 0x000fe40003f64000 */
[----:B------:R-:W-:-:S02]  /*0640*/  LOP3.LUT R14, R16, 0x20, RZ, 0xfc, !PT ;  /* 0x00000020100e7812 */ /* 0x000fc400078efcff */
[----:B------:R-:W-:Y:S01]  /*0650*/  FSETP.GT.AND P2, PT, R9, RZ, PT ;  /* 0x000000ff0900720b */ /* 0x000fe20003f44000 */
[----:B------:R-:W-:Y:S01]  /*0660*/  @!P5 FMUL R4, R4, 0.20000000298023223877 ;  /* 0x3e4ccccd0404d820 */ /* 0x000fe20000400000 */
[C---:B------:R-:W-:Y:S02]  /*0670*/  LOP3.LUT R5, R16.reuse, R21, RZ, 0xfc, !PT ;  /* 0x0000001510057212 */ /* 0x040fe400078efcff */
[C---:B------:R-:W-:Y:S02]  /*0680*/  LEA.HI R6, R16.reuse, UR4, RZ, 0x1f ;  /* 0x0000000410067c11 */ /* 0x040fe4000f8ff8ff */
[----:B------:R-:W-:Y:S02]  /*0690*/  LOP3.LUT R15, R16, 0x40, RZ, 0xfc, !PT ;  /* 0x00000040100f7812 */ /* 0x000fe400078efcff */
[----:B------:R-:W-:Y:S02]  /*06a0*/  FSETP.GT.AND P4, PT, R10, RZ, PT ;  /* 0x000000ff0a00720b */ /* 0x000fe40003f84000 */
[----:B------:R-:W-:-:S02]  /*06b0*/  LOP3.LUT R16, R16, 0x60, RZ, 0xfc, !PT ;  /* 0x0000006010107812 */ /* 0x000fc400078efcff */
[----:B------:R-:W-:Y:S02]  /*06c0*/  FSETP.GT.AND P5, PT, R30, RZ, PT ;  /* 0x000000ff1e00720b */ /* 0x000fe40003fa4000 */
[----:B------:R-:W-:Y:S02]  /*06d0*/  LEA.HI R14, R14, UR4, RZ, 0x1f ;  /* 0x000000040e0e7c11 */ /* 0x000fe4000f8ff8ff */
[----:B------:R-:W-:Y:S02]  /*06e0*/  LEA R13, R5, R6, 0x2 ;  /* 0x00000006050d7211 */ /* 0x000fe400078e10ff */
[----:B------:R-:W-:Y:S02]  /*06f0*/  LEA.HI R6, R15, UR4, RZ, 0x1f ;  /* 0x000000040f067c11 */ /* 0x000fe4000f8ff8ff */
[----:B------:R-:W-:Y:S01]  /*0700*/  LEA.HI R20, R16, UR4, RZ, 0x1f ;  /* 0x0000000410147c11 */ /* 0x000fe2000f8ff8ff */
[----:B------:R-:W-:Y:S01]  /*0710*/  @!P6 FMUL R12, R12, 0.20000000298023223877 ;  /* 0x3e4ccccd0c0ce820 */ /* 0x000fe20000400000 */
[C---:B------:R-:W-:Y:S01]  /*0720*/  IMAD R16, R5.reuse, 0x4, R14 ;  /* 0x0000000405107824 */ /* 0x040fe200078e020e */
[----:B------:R-:W-:Y:S01]  /*0730*/  LEA R18, R5, R6, 0x2 ;  /* 0x0000000605127211 */ /* 0x000fe200078e10ff */
[----:B------:R-:W-:Y:S01]  /*0740*/  @!P0 FMUL R29, R29, 0.20000000298023223877 ;  /* 0x3e4ccccd1d1d8820 */ /* 0x000fe20000400000 */
[----:B------:R-:W-:-:S02]  /*0750*/  IMAD R19, R5, 0x4, R20 ;  /* 0x0000000405137824 */ /* 0x000fc400078e0214 */
[----:B------:R-:W-:Y:S01]  /*0760*/  @!P1 FMUL R28, R28, 0.20000000298023223877 ;  /* 0x3e4ccccd1c1c9820 */ /* 0x000fe20000400000 */
[----:B------:R-:W-:Y:S01]  /*0770*/  @!P3 FMUL R8, R8, 0.20000000298023223877 ;  /* 0x3e4ccccd0808b820 */ /* 0x000fe20000400000 */
[----:B------:R-:W-:Y:S01]  /*0780*/  STS [R13], R12 ;  /* 0x0000000c0d007388 */ /* 0x000fe20000000800 */
[----:B------:R-:W-:Y:S01]  /*0790*/  @!P2 FMUL R9, R9, 0.20000000298023223877 ;  /* 0x3e4ccccd0909a820 */ /* 0x000fe20000400000 */
[----:B------:R-:W-:Y:S01]  /*07a0*/  @!P4 FMUL R10, R10, 0.20000000298023223877 ;  /* 0x3e4ccccd0a0ac820 */ /* 0x000fe20000400000 */
[----:B------:R-:W-:Y:S01]  /*07b0*/  @!P5 FMUL R30, R30, 0.20000000298023223877 ;  /* 0x3e4ccccd1e1ed820 */ /* 0x000fe20000400000 */
[----:B------:R0:W-:Y:S01]  /*07c0*/  STS [R16+0x80], R4 ;  /* 0x0000800410007388 */ /* 0x0001e20000000800 */
[----:B------:R-:W-:Y:S01]  /*07d0*/  LOP3.LUT R11, R3, 0x1fc, RZ, 0xc0, !PT ;  /* 0x000001fc030b7812 */ /* 0x000fe200078ec0ff */
[----:B------:R-:W1:Y:S02]  /*07e0*/  LDC.64 R14, c[0x0][0x238] ;  /* 0x00008e00ff0e7b82 */ /* 0x000e640000000a00 */
[----:B------:R-:W-:Y:S04]  /*07f0*/  STS [R18+0x100], R29 ;  /* 0x0001001d12007388 */ /* 0x000fe80000000800 */
[----:B------:R-:W-:Y:S04]  /*0800*/  STS [R19+0x180], R28 ;  /* 0x0001801c13007388 */ /* 0x000fe80000000800 */
[----:B------:R-:W-:Y:S04]  /*0810*/  STS [R13+0x40], R8 ;  /* 0x000040080d007388 */ /* 0x000fe80000000800 */
[----:B------:R-:W-:Y:S04]  /*0820*/  STS [R16+0xc0], R9 ;  /* 0x0000c00910007388 */ /* 0x000fe80000000800 */
[----:B------:R-:W-:Y:S04]  /*0830*/  STS [R18+0x140], R10 ;  /* 0x0001400a12007388 */ /* 0x000fe80000000800 */
[----:B------:R-:W-:Y:S01]  /*0840*/  STS [R19+0x1c0], R30 ;  /* 0x0001c01e13007388 */ /* 0x000fe20000000800 */
[----:B0-----:R-:W-:Y:S01]  /*0850*/  LEA R4, R11, R22, 0x2 ;  /* 0x000000160b047211 */ /* 0x001fe200078e10ff */
[----:B------:R-:W-:Y:S01]  /*0860*/  BAR.SYNC.DEFER_BLOCKING 0x0 ;  /* 0x0000000000007b1d */ /* 0x000fe20000010000 */
[----:B------:R-:W-:-:S05]  /*0870*/  LOP3.LUT R12, R0, R21, RZ, 0xfc, !PT ;  /* 0x00000015000c7212 */ /* 0x000fca00078efcff */
[----:B------:R-:W0:Y:S01]  /*0880*/  LDS.128 R4, [R4] ;  /* 0x0000000004047984 */ /* 0x000e220000000c00 */
[----:B------:R-:W-:Y:S02]  /*0890*/  LOP3.LUT R0, R0, 0x10, R21, 0xfe, !PT ;  /* 0x0000001000007812 */ /* 0x000fe400078efe15 */
[----:B------:R-:W-:Y:S02]  /*08a0*/  LOP3.LUT R20, R11, 0x200, RZ, 0xfc, !PT ;  /* 0x000002000b147812 */ /* 0x000fe400078efcff */
[----:B------:R-:W-:Y:S02]  /*08b0*/  ISETP.GE.AND P0, PT, R12, 0x400, PT ;  /* 0x000004000c00780c */ /* 0x000fe40003f06270 */
[----:B------:R-:W-:Y:S01]  /*08c0*/  ISETP.GE.AND P1, PT, R0, 0x400, PT ;  /* 0x000004000000780c */ /* 0x000fe20003f26270 */
[----:B------:R-:W-:Y:S01]  /*08d0*/  IMAD R3, R12, 0x400, R17 ;  /* 0x000004000c037824 */ /* 0x000fe200078e0211 */
[----:B------:R-:W-:-:S03]  /*08e0*/  SHF.R.U32.HI R20, RZ, 0x1, R20 ;  /* 0x00000001ff147819 */ /* 0x000fc60000011614 */
[----:B-1----:R-:W-:Y:S01]  /*08f0*/  IMAD.WIDE R2, R3, 0x4, R14 ;  /* 0x0000000403027825 */ /* 0x002fe200078e020e */
[----:B------:R-:W-:-:S04]  /*0900*/  LOP3.LUT R20, R20, 0x1f0, RZ, 0xc0, !PT ;  /* 0x000001f014147812 */ /* 0x000fc800078ec0ff */
[----:B------:R-:W-:-:S05]  /*0910*/  IADD3 R20, R20, UR4, RZ ;  /* 0x0000000414147c10 */ /* 0x000fca000fffe0ff */
[----:B------:R-:W-:Y:S01]  /*0920*/  IMAD R20, R11, 0x4, R20 ;  /* 0x000000040b147824 */ /* 0x000fe200078e0214 */
[----:B0-----:R0:W-:Y:S02]  /*0930*/  @!P0 STG.E.128 desc[UR6][R2.64], R4 ;  /* 0x0000000402008986 */ /* 0x0011e4000c101d06 */
[----:B0-----:R-:W-:Y:S05]  /*0940*/  @P1 EXIT ;  /* 0x000000000000194d */ /* 0x001fea0003800000 */
[----:B------:R-:W0:Y:S01]  /*0950*/  LDS.128 R20, [R20+0x800] ;  /* 0x0008000014147984 */ /* 0x000e220000000c00 */
[----:B------:R-:W-:-:S05]  /*0960*/  LEA R17, R0, R17, 0xa ;  /* 0x0000001100117211 */ /* 0x000fca00078e50ff */
[----:B------:R-:W-:-:S05]  /*0970*/  IMAD.WIDE R14, R17, 0x4, R14 ;  /* 0x00000004110e7825 */ /* 0x000fca00078e020e */
[----:B0-----:R-:W-:Y:S01]  /*0980*/  STG.E.128 desc[UR6][R14.64], R20 ;  /* 0x000000140e007986 */ /* 0x001fe2000c101d06 */
[----:B------:R-:W-:Y:S05]  /*0990*/  EXIT ;  /* 0x000000000000794d */ /* 0x000fea0003800000 */
.L_x_0:
[----:B------:R-:W-:-:S00]  /*09a0*/  BRA `(.L_x_0) ;  /* 0xfffffffc00fc7947 */ /* 0x000fc0000383ffff */
[----:B------:R-:W-:-:S00]  /*09b0*/  NOP ;  /* 0x0000000000007918 */ /* 0x000fc00000000000 */
        /* <DEDUP_REMOVED lines=12> */
.L_x_1:


//--------------------- .nv.global.init           --------------------------
	.section	.nv.global.init,"aw",@progbits
.nv.global.init:
	.type		_$_str,@object
	.size		_$_str,(.L_0 - _$_str)
_$_str:
        /*0000*/ 	.byte	0x5f, 0x5f, 0x43, 0x55, 0x44, 0x41, 0x5f, 0x46, 0x54, 0x5a, 0x00
.L_0:


//--------------------- .nv.shared.triton_poi_fused__native_batch_norm_legit_leaky_relu_10 --------------------------
	.section	.nv.shared.triton_poi_fused__native_batch_norm_legit_leaky_relu_10,"aw",@nobits
	.sectionflags	@""
	.align	16
	.zero		1024


//--------------------- .nv.constant0.triton_poi_fused__native_batch_norm_legit_leaky_relu_10 --------------------------
	.section	.nv.constant0.triton_poi_fused__native_batch_norm_legit_leaky_relu_10,"a",@progbits
	.sectionflags	@""
	.align	4
.nv.constant0.triton_poi_fused__native_batch_norm_legit_leaky_relu_10:
	.zero		584
